//
// Generated by NVIDIA NVVM Compiler
//
// Compiler Build ID: CL-36424714
// Cuda compilation tools, release 13.0, V13.0.88
// Based on NVVM 20.0.0
//

.version 9.0
.target sm_100
.address_size 64

	// .globl	_Z6matmulPKfS0_Pfi

.visible .entry _Z6matmulPKfS0_Pfi(
	.param .u64 .ptr .align 1 _Z6matmulPKfS0_Pfi_param_0,
	.param .u64 .ptr .align 1 _Z6matmulPKfS0_Pfi_param_1,
	.param .u64 .ptr .align 1 _Z6matmulPKfS0_Pfi_param_2,
	.param .u32 _Z6matmulPKfS0_Pfi_param_3
)
{
	.reg .pred 	%p<10>;
	.reg .b32 	%r<42>;
	.reg .b32 	%f<67>;
	.reg .b64 	%rd<67>;

	ld.param.u64 	%rd14, [_Z6matmulPKfS0_Pfi_param_0];
	ld.param.u64 	%rd15, [_Z6matmulPKfS0_Pfi_param_1];
	ld.param.u32 	%r18, [_Z6matmulPKfS0_Pfi_param_3];
	cvta.to.global.u64 	%rd1, %rd15;
	cvta.to.global.u64 	%rd2, %rd14;
	mov.u32 	%r19, %tid.x;
	mov.u32 	%r20, %ctaid.x;
	mov.u32 	%r21, %ntid.x;
	mad.lo.s32 	%r1, %r20, %r21, %r19;
	mov.u32 	%r22, %tid.y;
	mov.u32 	%r23, %ctaid.y;
	mov.u32 	%r24, %ntid.y;
	mad.lo.s32 	%r25, %r23, %r24, %r22;
	mul.lo.s32 	%r2, %r18, %r25;
	max.s32 	%r27, %r1, %r25;
	setp.ge.s32 	%p1, %r27, %r18;
	@%p1 bra 	$L__BB0_13;
	and.b32  	%r3, %r18, 7;
	setp.lt.u32 	%p2, %r18, 8;
	mov.f32 	%f66, 0f00000000;
	mov.b32 	%r40, 0;
	@%p2 bra 	$L__BB0_4;
	and.b32  	%r40, %r18, 2147483640;
	neg.s32 	%r38, %r40;
	mul.wide.s32 	%rd16, %r18, 4;
	add.s64 	%rd3, %rd1, %rd16;
	shl.b32 	%r6, %r18, 3;
	mul.wide.s32 	%rd17, %r18, 8;
	add.s64 	%rd4, %rd1, %rd17;
	mul.wide.s32 	%rd18, %r18, 12;
	add.s64 	%rd5, %rd1, %rd18;
	mul.wide.s32 	%rd19, %r18, 16;
	add.s64 	%rd6, %rd1, %rd19;
	mul.wide.s32 	%rd20, %r18, 20;
	add.s64 	%rd7, %rd1, %rd20;
	mul.wide.s32 	%rd21, %r18, 24;
	add.s64 	%rd8, %rd1, %rd21;
	mul.wide.s32 	%rd22, %r18, 28;
	add.s64 	%rd9, %rd1, %rd22;
	mul.wide.u32 	%rd23, %r2, 4;
	add.s64 	%rd24, %rd23, %rd2;
	add.s64 	%rd66, %rd24, 16;
	mov.f32 	%f66, 0f00000000;
	mov.u32 	%r37, %r1;
$L__BB0_3:
	.pragma "nounroll";
	mul.wide.s32 	%rd25, %r37, 4;
	add.s64 	%rd26, %rd3, %rd25;
	add.s64 	%rd27, %rd4, %rd25;
	add.s64 	%rd28, %rd5, %rd25;
	add.s64 	%rd29, %rd6, %rd25;
	add.s64 	%rd30, %rd7, %rd25;
	add.s64 	%rd31, %rd8, %rd25;
	add.s64 	%rd32, %rd9, %rd25;
	add.s64 	%rd33, %rd1, %rd25;
	ld.global.f32 	%f16, [%rd66+-16];
	ld.global.f32 	%f17, [%rd33];
	fma.rn.f32 	%f18, %f16, %f17, %f66;
	ld.global.f32 	%f19, [%rd66+-12];
	ld.global.f32 	%f20, [%rd26];
	fma.rn.f32 	%f21, %f19, %f20, %f18;
	ld.global.f32 	%f22, [%rd66+-8];
	ld.global.f32 	%f23, [%rd27];
	fma.rn.f32 	%f24, %f22, %f23, %f21;
	ld.global.f32 	%f25, [%rd66+-4];
	ld.global.f32 	%f26, [%rd28];
	fma.rn.f32 	%f27, %f25, %f26, %f24;
	ld.global.f32 	%f28, [%rd66];
	ld.global.f32 	%f29, [%rd29];
	fma.rn.f32 	%f30, %f28, %f29, %f27;
	ld.global.f32 	%f31, [%rd66+4];
	ld.global.f32 	%f32, [%rd30];
	fma.rn.f32 	%f33, %f31, %f32, %f30;
	ld.global.f32 	%f34, [%rd66+8];
	ld.global.f32 	%f35, [%rd31];
	fma.rn.f32 	%f36, %f34, %f35, %f33;
	ld.global.f32 	%f37, [%rd66+12];
	ld.global.f32 	%f38, [%rd32];
	fma.rn.f32 	%f66, %f37, %f38, %f36;
	add.s32 	%r38, %r38, 8;
	add.s32 	%r37, %r37, %r6;
	add.s64 	%rd66, %rd66, 32;
	setp.ne.s32 	%p3, %r38, 0;
	@%p3 bra 	$L__BB0_3;
$L__BB0_4:
	setp.eq.s32 	%p4, %r3, 0;
	@%p4 bra 	$L__BB0_12;
	and.b32  	%r12, %r18, 3;
	setp.lt.u32 	%p5, %r3, 4;
	@%p5 bra 	$L__BB0_7;
	add.s32 	%r29, %r40, %r2;
	mul.wide.u32 	%rd34, %r29, 4;
	add.s64 	%rd35, %rd2, %rd34;
	ld.global.f32 	%f40, [%rd35];
	mad.lo.s32 	%r30, %r40, %r18, %r1;
	mul.wide.s32 	%rd36, %r30, 4;
	add.s64 	%rd37, %rd1, %rd36;
	ld.global.f32 	%f41, [%rd37];
	fma.rn.f32 	%f42, %f40, %f41, %f66;
	cvt.u64.u32 	%rd38, %r2;
	cvt.u64.u32 	%rd39, %r40;
	add.s64 	%rd40, %rd39, %rd38;
	shl.b64 	%rd41, %rd40, 2;
	add.s64 	%rd42, %rd2, %rd41;
	ld.global.f32 	%f43, [%rd42+4];
	mul.wide.s32 	%rd43, %r18, 4;
	add.s64 	%rd44, %rd37, %rd43;
	ld.global.f32 	%f44, [%rd44];
	fma.rn.f32 	%f45, %f43, %f44, %f42;
	ld.global.f32 	%f46, [%rd42+8];
	add.s64 	%rd45, %rd44, %rd43;
	ld.global.f32 	%f47, [%rd45];
	fma.rn.f32 	%f48, %f46, %f47, %f45;
	ld.global.f32 	%f49, [%rd42+12];
	add.s64 	%rd46, %rd45, %rd43;
	ld.global.f32 	%f50, [%rd46];
	fma.rn.f32 	%f66, %f49, %f50, %f48;
	add.s32 	%r40, %r40, 4;
$L__BB0_7:
	setp.eq.s32 	%p6, %r12, 0;
	@%p6 bra 	$L__BB0_12;
	setp.eq.s32 	%p7, %r12, 1;
	@%p7 bra 	$L__BB0_10;
	add.s32 	%r31, %r40, %r2;
	mul.wide.u32 	%rd47, %r31, 4;
	add.s64 	%rd48, %rd2, %rd47;
	ld.global.f32 	%f52, [%rd48];
	mad.lo.s32 	%r32, %r40, %r18, %r1;
	mul.wide.s32 	%rd49, %r32, 4;
	add.s64 	%rd50, %rd1, %rd49;
	ld.global.f32 	%f53, [%rd50];
	fma.rn.f32 	%f54, %f52, %f53, %f66;
	cvt.u64.u32 	%rd51, %r2;
	cvt.u64.u32 	%rd52, %r40;
	add.s64 	%rd53, %rd52, %rd51;
	shl.b64 	%rd54, %rd53, 2;
	add.s64 	%rd55, %rd2, %rd54;
	ld.global.f32 	%f55, [%rd55+4];
	mul.wide.s32 	%rd56, %r18, 4;
	add.s64 	%rd57, %rd50, %rd56;
	ld.global.f32 	%f56, [%rd57];
	fma.rn.f32 	%f66, %f55, %f56, %f54;
	add.s32 	%r40, %r40, 2;
$L__BB0_10:
	and.b32  	%r33, %r18, 1;
	setp.eq.b32 	%p8, %r33, 1;
	not.pred 	%p9, %p8;
	@%p9 bra 	$L__BB0_12;
	add.s32 	%r34, %r40, %r2;
	mul.wide.u32 	%rd58, %r34, 4;
	add.s64 	%rd59, %rd2, %rd58;
	ld.global.f32 	%f57, [%rd59];
	mad.lo.s32 	%r35, %r40, %r18, %r1;
	mul.wide.s32 	%rd60, %r35, 4;
	add.s64 	%rd61, %rd1, %rd60;
	ld.global.f32 	%f58, [%rd61];
	fma.rn.f32 	%f66, %f57, %f58, %f66;
$L__BB0_12:
	ld.param.u64 	%rd65, [_Z6matmulPKfS0_Pfi_param_2];
	add.s32 	%r36, %r2, %r1;
	cvta.to.global.u64 	%rd62, %rd65;
	mul.wide.s32 	%rd63, %r36, 4;
	add.s64 	%rd64, %rd62, %rd63;
	st.global.f32 	[%rd64], %f66;
$L__BB0_13:
	ret;

}


// ===== COMPILED SASS (sm_100) =====

	.target	sm_100

	.elftype	@"ET_EXEC"


//--------------------- .note.nv.tkinfo           --------------------------
	.section	.note.nv.tkinfo,"",@"SHT_NOTE"
	.sectionflags	@"SHF_NOTE_NV_TKINFO"
	.tkinfo
        /*0018*/ 	.word	0x00000002
        /*0030*/ 	.string	""
        /*0030*/ 	.string	"ptxas"
        /*0030*/ 	.string	"Cuda compilation tools, release 13.0, V13.0.88"
        /*0030*/ 	.string	"Build cuda_13.0.r13.0/compiler.36424714_0"
        /*0030*/ 	.string	"-arch sm_100 -m 64 "



//--------------------- .note.nv.cuinfo           --------------------------
	.section	.note.nv.cuinfo,"",@"SHT_NOTE"
	.sectionflags	@"SHF_NOTE_NV_CUINFO"
        /*0018*/ 	.short	0x0002
        /*001a*/ 	.short	0x0064
        /*001c*/ 	.short	0x0082
	.zero		2


//--------------------- .nv.info                  --------------------------
	.section	.nv.info,"",@"SHT_CUDA_INFO"
	.align	4


	//----- nvinfo : EIATTR_REGCOUNT
	.align		4
        /*0000*/ 	.byte	0x04, 0x2f
        /*0002*/ 	.short	(.L_1 - .L_0)
	.align		4
.L_0:
        /*0004*/ 	.word	index@(_Z6matmulPKfS0_Pfi)
        /*0008*/ 	.word	0x0000001e


	//----- nvinfo : EIATTR_FRAME_SIZE
	.align		4
.L_1:
        /*000c*/ 	.byte	0x04, 0x11
        /*000e*/ 	.short	(.L_3 - .L_2)
	.align		4
.L_2:
        /*0010*/ 	.word	index@(_Z6matmulPKfS0_Pfi)
        /*0014*/ 	.word	0x00000000


	//----- nvinfo : EIATTR_MIN_STACK_SIZE
	.align		4
.L_3:
        /*0018*/ 	.byte	0x04, 0x12
        /*001a*/ 	.short	(.L_5 - .L_4)
	.align		4
.L_4:
        /*001c*/ 	.word	index@(_Z6matmulPKfS0_Pfi)
        /*0020*/ 	.word	0x00000000
.L_5:


//--------------------- .nv.compat                --------------------------
	.section	.nv.compat,"",@"SHT_CUDA_COMPAT_INFO"
	.align	4
        /*0000*/ 	.byte	0x02, 0x09, 0x00, 0x00, 0x02, 0x02, 0x01, 0x00, 0x02, 0x05, 0x05, 0x00, 0x03, 0x07, 0x01, 0x01
        /*0010*/ 	.byte	0x02, 0x03, 0x00, 0x00, 0x02, 0x06, 0x01, 0x00, 0x04, 0x0b, 0x08, 0x00, 0x09, 0x00, 0x00, 0x00
        /*0020*/ 	.byte	0x00, 0x00, 0x00, 0x00


//--------------------- .nv.info._Z6matmulPKfS0_Pfi --------------------------
	.section	.nv.info._Z6matmulPKfS0_Pfi,"",@"SHT_CUDA_INFO"
	.sectionflags	@""
	.align	4


	//----- nvinfo : EIATTR_CUDA_API_VERSION
	.align		4
        /*0000*/ 	.byte	0x04, 0x37
        /*0002*/ 	.short	(.L_7 - .L_6)
.L_6:
        /*0004*/ 	.word	0x00000082


	//----- nvinfo : EIATTR_KPARAM_INFO
	.align		4
.L_7:
        /*0008*/ 	.byte	0x04, 0x17
        /*000a*/ 	.short	(.L_9 - .L_8)
.L_8:
        /*000c*/ 	.word	0x00000000
        /*0010*/ 	.short	0x0003
        /*0012*/ 	.short	0x0018
        /*0014*/ 	.byte	0x00, 0xf0, 0x11, 0x00


	//----- nvinfo : EIATTR_KPARAM_INFO
	.align		4
.L_9:
        /*0018*/ 	.byte	0x04, 0x17
        /*001a*/ 	.short	(.L_11 - .L_10)
.L_10:
        /*001c*/ 	.word	0x00000000
        /*0020*/ 	.short	0x0002
        /*0022*/ 	.short	0x0010
        /*0024*/ 	.byte	0x00, 0xf5, 0x21, 0x00


	//----- nvinfo : EIATTR_KPARAM_INFO
	.align		4
.L_11:
        /*0028*/ 	.byte	0x04, 0x17
        /*002a*/ 	.short	(.L_13 - .L_12)
.L_12:
        /*002c*/ 	.word	0x00000000
        /*0030*/ 	.short	0x0001
        /*0032*/ 	.short	0x0008
        /*0034*/ 	.byte	0x00, 0xf5, 0x21, 0x00


	//----- nvinfo : EIATTR_KPARAM_INFO
	.align		4
.L_13:
        /*0038*/ 	.byte	0x04, 0x17
        /*003a*/ 	.short	(.L_15 - .L_14)
.L_14:
        /*003c*/ 	.word	0x00000000
        /*0040*/ 	.short	0x0000
        /*0042*/ 	.short	0x0000
        /*0044*/ 	.byte	0x00, 0xf5, 0x21, 0x00


	//----- nvinfo : EIATTR_SPARSE_MMA_MASK
	.align		4
.L_15:
        /*0048*/ 	.byte	0x03, 0x50
        /*004a*/ 	.short	0x0000


	//----- nvinfo : EIATTR_MAXREG_COUNT
	.align		4
        /*004c*/ 	.byte	0x03, 0x1b
        /*004e*/ 	.short	0x00ff


	//----- nvinfo : EIATTR_MERCURY_ISA_VERSION
	.align		4
        /*0050*/ 	.byte	0x03, 0x5f
        /*0052*/ 	.short	0x0101


	//----- nvinfo : EIATTR_VRC_CTA_INIT_COUNT
	.align		4
        /*0054*/ 	.byte	0x02, 0x4a
	.zero		1
	.zero		1


	//----- nvinfo : EIATTR_EXIT_INSTR_OFFSETS
	.align		4
        /*0058*/ 	.byte	0x04, 0x1c
        /*005a*/ 	.short	(.L_17 - .L_16)


	//   ....[0]....
.L_16:
        /*005c*/ 	.word	0x000000c0


	//   ....[1]....
        /*0060*/ 	.word	0x00000a90


	//----- nvinfo : EIATTR_CBANK_PARAM_SIZE
	.align		4
.L_17:
        /*0064*/ 	.byte	0x03, 0x19
        /*0066*/ 	.short	0x001c


	//----- nvinfo : EIATTR_PARAM_CBANK
	.align		4
        /*0068*/ 	.byte	0x04, 0x0a
        /*006a*/ 	.short	(.L_19 - .L_18)
	.align		4
.L_18:
        /*006c*/ 	.word	index@(.nv.constant0._Z6matmulPKfS0_Pfi)
        /*0070*/ 	.short	0x0380
        /*0072*/ 	.short	0x001c


	//----- nvinfo : EIATTR_SW_WAR
	.align		4
.L_19:
        /*0074*/ 	.byte	0x04, 0x36
        /*0076*/ 	.short	(.L_21 - .L_20)
.L_20:
        /*0078*/ 	.word	0x00000008
.L_21:


//--------------------- .nv.callgraph             --------------------------
	.section	.nv.callgraph,"",@"SHT_CUDA_CALLGRAPH"
	.align	4
	.sectionentsize	8
	.align		4
        /*0000*/ 	.word	0x00000000
	.align		4
        /*0004*/ 	.word	0xffffffff
	.align		4
        /*0008*/ 	.word	0x00000000
	.align		4
        /*000c*/ 	.word	0xfffffffe
	.align		4
        /*0010*/ 	.word	0x00000000
	.align		4
        /*0014*/ 	.word	0xfffffffd
	.align		4
        /*0018*/ 	.word	0x00000000
	.align		4
        /*001c*/ 	.word	0xfffffffc


//--------------------- .text._Z6matmulPKfS0_Pfi  --------------------------
	.section	.text._Z6matmulPKfS0_Pfi,"ax",@progbits
	.align	128
        .global         _Z6matmulPKfS0_Pfi
        .type           _Z6matmulPKfS0_Pfi,@function
        .size           _Z6matmulPKfS0_Pfi,(.L_x_5 - _Z6matmulPKfS0_Pfi)
        .other          _Z6matmulPKfS0_Pfi,@"STO_CUDA_ENTRY STV_DEFAULT"
_Z6matmulPKfS0_Pfi:
.text._Z6matmulPKfS0_Pfi:
[----:B------:R-:W-:Y:S01]  /*0000*/  LDC R1, c[0x0][0x37c] ;  /* 0x0000df00ff017b82 */ /* 0x000fe20000000800 */
[----:B------:R-:W0:Y:S07]  /*0010*/  S2R R0, SR_TID.X ;  /* 0x0000000000007919 */ /* 0x000e2e0000002100 */
[----:B------:R-:W0:Y:S01]  /*0020*/  LDC R3, c[0x0][0x360] ;  /* 0x0000d800ff037b82 */ /* 0x000e220000000800 */
[----:B------:R-:W1:Y:S01]  /*0030*/  LDCU UR20, c[0x0][0x398] ;  /* 0x00007300ff1477ac */ /* 0x000e620008000800 */
[----:B------:R-:W2:Y:S06]  /*0040*/  S2R R13, SR_TID.Y ;  /* 0x00000000000d7919 */ /* 0x000eac0000002200 */
[----:B------:R-:W0:Y:S08]  /*0050*/  S2UR UR4, SR_CTAID.X ;  /* 0x00000000000479c3 */ /* 0x000e300000002500 */
[----:B------:R-:W2:Y:S08]  /*0060*/  S2UR UR5, SR_CTAID.Y ;  /* 0x00000000000579c3 */ /* 0x000eb00000002600 */
[----:B------:R-:W2:Y:S01]  /*0070*/  LDC R2, c[0x0][0x364] ;  /* 0x0000d900ff027b82 */ /* 0x000ea20000000800 */
[----:B0-----:R-:W-:-:S02]  /*0080*/  IMAD R0, R3, UR4, R0 ;  /* 0x0000000403007c24 */ /* 0x001fc4000f8e0200 */
[----:B--2---:R-:W-:-:S05]  /*0090*/  IMAD R13, R2, UR5, R13 ;  /* 0x00000005020d7c24 */ /* 0x004fca000f8e020d */
[----:B------:R-:W-:-:S04]  /*00a0*/  VIMNMX R2, PT, PT, R0, R13, !PT ;  /* 0x0000000d00027248 */ /* 0x000fc80007fe0100 */
[----:B-1----:R-:W-:-:S13]  /*00b0*/  ISETP.GE.AND P0, PT, R2, UR20, PT ;  /* 0x0000001402007c0c */ /* 0x002fda000bf06270 */
[----:B------:R-:W-:Y:S05]  /*00c0*/  @P0 EXIT ;  /* 0x000000000000094d */ /* 0x000fea0003800000 */
[----:B------:R-:W-:Y:S01]  /*00d0*/  UISETP.GE.U32.AND UP0, UPT, UR20, 0x8, UPT ;  /* 0x000000081400788c */ /* 0x000fe2000bf06070 */
[----:B------:R-:W-:Y:S02]  /*00e0*/  HFMA2 R12, -RZ, RZ, 0, 0 ;  /* 0x00000000ff0c7431 */ /* 0x000fe400000001ff */
[----:B------:R-:W-:Y:S01]  /*00f0*/  IMAD R13, R13, UR20, RZ ;  /* 0x000000140d0d7c24 */ /* 0x000fe2000f8e02ff */
[----:B------:R-:W-:Y:S01]  /*0100*/  UMOV UR4, URZ ;  /* 0x000000ff00047c82 */ /* 0x000fe20008000000 */
[----:B------:R-:W0:Y:S04]  /*0110*/  LDCU.64 UR18, c[0x0][0x358] ;  /* 0x00006b00ff1277ac */ /* 0x000e280008000a00 */
[----:B------:R-:W-:Y:S05]  /*0120*/  BRA.U !UP0, `(.L_x_0) ;  /* 0x0000000508047547 */ /* 0x000fea000b800000 */
[----:B------:R-:W1:Y:S01]  /*0130*/  LDCU.128 UR24, c[0x0][0x380] ;  /* 0x00007000ff1877ac */ /* 0x000e620008000c00 */
[----:B------:R-:W-:Y:S02]  /*0140*/  MOV R12, RZ ;  /* 0x000000ff000c7202 */ /* 0x000fe40000000f00 */
[----:B------:R-:W-:Y:S01]  /*0150*/  MOV R14, R0 ;  /* 0x00000000000e7202 */ /* 0x000fe20000000f00 */
[----:B------:R-:W-:-:S04]  /*0160*/  ULOP3.LUT UR4, UR20, 0x7ffffff8, URZ, 0xc0, !UPT ;  /* 0x7ffffff814047892 */ /* 0x000fc8000f8ec0ff */
[----:B------:R-:W-:Y:S01]  /*0170*/  UIADD3 UR5, UPT, UPT, -UR4, URZ, URZ ;  /* 0x000000ff04057290 */ /* 0x000fe2000fffe1ff */
[----:B-1----:R-:W-:Y:S01]  /*0180*/  MOV R2, UR24 ;  /* 0x0000001800027c02 */ /* 0x002fe20008000f00 */
[----:B------:R-:W-:Y:S01]  /*0190*/  UIMAD.WIDE UR6, UR20, 0x8, UR26 ;  /* 0x00000008140678a5 */ /* 0x000fe2000f8e021a */
[----:B------:R-:W-:Y:S01]  /*01a0*/  MOV R3, UR25 ;  /* 0x0000001900037c02 */ /* 0x000fe20008000f00 */
[----:B------:R-:W-:Y:S02]  /*01b0*/  UIMAD.WIDE UR8, UR20, 0xc, UR26 ;  /* 0x0000000c140878a5 */ /* 0x000fe4000f8e021a */
[----:B------:R-:W-:Y:S01]  /*01c0*/  UIMAD.WIDE UR10, UR20, 0x10, UR26 ;  /* 0x00000010140a78a5 */ /* 0x000fe2000f8e021a */
[----:B------:R-:W-:Y:S01]  /*01d0*/  IMAD.WIDE.U32 R2, R13, 0x4, R2 ;  /* 0x000000040d027825 */ /* 0x000fe200078e0002 */
[----:B------:R-:W-:Y:S02]  /*01e0*/  UIMAD.WIDE UR12, UR20, 0x14, UR26 ;  /* 0x00000014140c78a5 */ /* 0x000fe4000f8e021a */
[----:B------:R-:W-:Y:S01]  /*01f0*/  UIMAD.WIDE UR14, UR20, 0x18, UR26 ;  /* 0x00000018140e78a5 */ /* 0x000fe2000f8e021a */
[----:B------:R-:W-:Y:S01]  /*0200*/  IADD3 R2, P0, PT, R2, 0x10, RZ ;  /* 0x0000001002027810 */ /* 0x000fe20007f1e0ff */
[----:B------:R-:W-:-:S03]  /*0210*/  UIMAD.WIDE UR16, UR20, 0x1c, UR26 ;  /* 0x0000001c141078a5 */ /* 0x000fc6000f8e021a */
[----:B------:R-:W-:-:S09]  /*0220*/  IADD3.X R3, PT, PT, RZ, R3, RZ, P0, !PT ;  /* 0x00000003ff037210 */ /* 0x000fd200007fe4ff */
.L_x_1:
[----:B------:R-:W-:Y:S01]  /*0230*/  UIMAD.WIDE UR22, UR20, 0x4, UR26 ;  /* 0x00000004141678a5 */ /* 0x000fe2000f8e021a */
[----:B------:R-:W-:Y:S02]  /*0240*/  IMAD.MOV.U32 R23, RZ, RZ, 0x4 ;  /* 0x00000004ff177424 */ /* 0x000fe400078e00ff */
[----:B------:R-:W-:Y:S01]  /*0250*/  HFMA2 R11, -RZ, RZ, 0, 2.384185791015625e-07 ;  /* 0x00000004ff0b7431 */ /* 0x000fe200000001ff */
[----:B------:R-:W-:Y:S01]  /*0260*/  MOV R25, 0x4 ;  /* 0x0000000400197802 */ /* 0x000fe20000000f00 */
[----:B0-----:R-:W2:Y:S01]  /*0270*/  LDG.E R21, desc[UR18][R2.64+-0x10] ;  /* 0xfffff01202157981 */ /* 0x001ea2000c1e1900 */
[C---:B------:R-:W-:Y:S01]  /*0280*/  IMAD.WIDE R22, R14.reuse, R23, UR26 ;  /* 0x0000001a0e167e25 */ /* 0x040fe2000f8e0217 */
[----:B------:R-:W-:Y:S02]  /*0290*/  MOV R8, UR22 ;  /* 0x0000001600087c02 */ /* 0x000fe40008000f00 */
[----:B------:R-:W-:Y:S01]  /*02a0*/  MOV R9, UR23 ;  /* 0x0000001700097c02 */ /* 0x000fe20008000f00 */
[----:B------:R-:W3:Y:S02]  /*02b0*/  LDG.E R19, desc[UR18][R2.64+-0xc] ;  /* 0xfffff41202137981 */ /* 0x000ee4000c1e1900 */
[----:B------:R-:W-:-:S02]  /*02c0*/  IMAD.WIDE R8, R14, 0x4, R8 ;  /* 0x000000040e087825 */ /* 0x000fc400078e0208 */
[----:B------:R-:W2:Y:S01]  /*02d0*/  LDG.E R22, desc[UR18][R22.64] ;  /* 0x0000001216167981 */ /* 0x000ea2000c1e1900 */
[----:B------:R-:W-:Y:S01]  /*02e0*/  MOV R5, 0x4 ;  /* 0x0000000400057802 */ /* 0x000fe20000000f00 */
[C---:B------:R-:W-:Y:S02]  /*02f0*/  IMAD.WIDE R24, R14.reuse, R25, UR6 ;  /* 0x000000060e187e25 */ /* 0x040fe4000f8e0219 */
[----:B------:R0:W3:Y:S02]  /*0300*/  LDG.E R20, desc[UR18][R8.64] ;  /* 0x0000001208147981 */ /* 0x0000e4000c1e1900 */
[----:B------:R-:W-:Y:S02]  /*0310*/  IMAD.WIDE R10, R14, R11, UR8 ;  /* 0x000000080e0a7e25 */ /* 0x000fe4000f8e020b */
[----:B------:R-:W4:Y:S04]  /*0320*/  LDG.E R18, desc[UR18][R24.64] ;  /* 0x0000001218127981 */ /* 0x000f28000c1e1900 */
[----:B------:R-:W4:Y:S01]  /*0330*/  LDG.E R17, desc[UR18][R2.64+-0x8] ;  /* 0xfffff81202117981 */ /* 0x000f22000c1e1900 */
[----:B0-----:R-:W-:-:S02]  /*0340*/  HFMA2 R9, -RZ, RZ, 0, 2.384185791015625e-07 ;  /* 0x00000004ff097431 */ /* 0x001fc400000001ff */
[----:B------:R-:W-:Y:S01]  /*0350*/  IMAD.MOV.U32 R7, RZ, RZ, 0x4 ;  /* 0x00000004ff077424 */ /* 0x000fe200078e00ff */
[----:B------:R0:W5:Y:S01]  /*0360*/  LDG.E R16, desc[UR18][R10.64] ;  /* 0x000000120a107981 */ /* 0x000162000c1e1900 */
[----:B------:R-:W-:-:S03]  /*0370*/  IMAD.WIDE R4, R14, R5, UR10 ;  /* 0x0000000a0e047e25 */ /* 0x000fc6000f8e0205 */
[----:B------:R-:W5:Y:S01]  /*0380*/  LDG.E R15, desc[UR18][R2.64+-0x4] ;  /* 0xfffffc12020f7981 */ /* 0x000f62000c1e1900 */
[C---:B------:R-:W-:Y:S01]  /*0390*/  IMAD.WIDE R6, R14.reuse, R7, UR12 ;  /* 0x0000000c0e067e25 */ /* 0x040fe2000f8e0207 */
[----:B------:R-:W-:Y:S02]  /*03a0*/  MOV R27, 0x4 ;  /* 0x00000004001b7802 */ /* 0x000fe40000000f00 */
[----:B------:R1:W5:Y:S01]  /*03b0*/  LDG.E R4, desc[UR18][R4.64] ;  /* 0x0000001204047981 */ /* 0x000362000c1e1900 */
[----:B------:R-:W-:-:S03]  /*03c0*/  IMAD.WIDE R8, R14, R9, UR14 ;  /* 0x0000000e0e087e25 */ /* 0x000fc6000f8e0209 */
[----:B------:R-:W5:Y:S01]  /*03d0*/  LDG.E R23, desc[UR18][R2.64] ;  /* 0x0000001202177981 */ /* 0x000f62000c1e1900 */
[----:B0-----:R-:W-:-:S03]  /*03e0*/  IMAD.WIDE R10, R14, R27, UR16 ;  /* 0x000000100e0a7e25 */ /* 0x001fc6000f8e021b */
[----:B------:R-:W5:Y:S04]  /*03f0*/  LDG.E R7, desc[UR18][R6.64] ;  /* 0x0000001206077981 */ /* 0x000f68000c1e1900 */
[----:B------:R-:W5:Y:S04]  /*0400*/  LDG.E R24, desc[UR18][R2.64+0x4] ;  /* 0x0000041202187981 */ /* 0x000f68000c1e1900 */
[----:B------:R-:W5:Y:S04]  /*0410*/  LDG.E R8, desc[UR18][R8.64] ;  /* 0x0000001208087981 */ /* 0x000f68000c1e1900 */
[----:B------:R-:W5:Y:S04]  /*0420*/  LDG.E R25, desc[UR18][R2.64+0x8] ;  /* 0x0000081202197981 */ /* 0x000f68000c1e1900 */
[----:B------:R-:W5:Y:S04]  /*0430*/  LDG.E R10, desc[UR18][R10.64] ;  /* 0x000000120a0a7981 */ /* 0x000f68000c1e1900 */
[----:B------:R0:W5:Y:S01]  /*0440*/  LDG.E R27, desc[UR18][R2.64+0xc] ;  /* 0x00000c12021b7981 */ /* 0x000162000c1e1900 */
[----:B------:R-:W-:-:S04]  /*0450*/  UIADD3 UR5, UPT, UPT, UR5, 0x8, URZ ;  /* 0x0000000805057890 */ /* 0x000fc8000fffe0ff */
[----:B------:R-:W-:Y:S01]  /*0460*/  UISETP.NE.AND UP0, UPT, UR5, URZ, UPT ;  /* 0x000000ff0500728c */ /* 0x000fe2000bf05270 */
[----:B-1----:R-:W-:Y:S02]  /*0470*/  MOV R5, UR20 ;  /* 0x0000001400057c02 */ /* 0x002fe40008000f00 */
[----:B0-----:R-:W-:Y:S02]  /*0480*/  IADD3 R2, P0, PT, R2, 0x20, RZ ;  /* 0x0000002002027810 */ /* 0x001fe40007f1e0ff */
[----:B------:R-:W-:Y:S02]  /*0490*/  LEA R14, R5, R14, 0x3 ;  /* 0x0000000e050e7211 */ /* 0x000fe400078e18ff */
[----:B------:R-:W-:Y:S01]  /*04a0*/  IADD3.X R3, PT, PT, RZ, R3, RZ, P0, !PT ;  /* 0x00000003ff037210 */ /* 0x000fe200007fe4ff */
[----:B--2---:R-:W-:-:S04]  /*04b0*/  FFMA R22, R21, R22, R12 ;  /* 0x0000001615167223 */ /* 0x004fc8000000000c */
[----:B---3--:R-:W-:-:S04]  /*04c0*/  FFMA R20, R19, R20, R22 ;  /* 0x0000001413147223 */ /* 0x008fc80000000016 */
[----:B----4-:R-:W-:-:S04]  /*04d0*/  FFMA R18, R17, R18, R20 ;  /* 0x0000001211127223 */ /* 0x010fc80000000014 */
[----:B-----5:R-:W-:-:S04]  /*04e0*/  FFMA R16, R15, R16, R18 ;  /* 0x000000100f107223 */ /* 0x020fc80000000012 */
[----:B------:R-:W-:-:S04]  /*04f0*/  FFMA R23, R23, R4, R16 ;  /* 0x0000000417177223 */ /* 0x000fc80000000010 */
[----:B------:R-:W-:-:S04]  /*0500*/  FFMA R24, R24, R7, R23 ;  /* 0x0000000718187223 */ /* 0x000fc80000000017 */
[----:B------:R-:W-:-:S04]  /*0510*/  FFMA R8, R25, R8, R24 ;  /* 0x0000000819087223 */ /* 0x000fc80000000018 */
[----:B------:R-:W-:Y:S01]  /*0520*/  FFMA R12, R27, R10, R8 ;  /* 0x0000000a1b0c7223 */ /* 0x000fe20000000008 */
[----:B------:R-:W-:Y:S06]  /*0530*/  BRA.U UP0, `(.L_x_1) ;  /* 0xfffffffd003c7547 */ /* 0x000fec000b83ffff */
.L_x_0:
[----:B------:R-:W-:-:S04]  /*0540*/  ULOP3.LUT UR6, UR20, 0x7, URZ, 0xc0, !UPT ;  /* 0x0000000714067892 */ /* 0x000fc8000f8ec0ff */
[----:B------:R-:W-:-:S09]  /*0550*/  UISETP.NE.AND UP0, UPT, UR6, URZ, UPT ;  /* 0x000000ff0600728c */ /* 0x000fd2000bf05270 */
[----:B------:R-:W-:Y:S05]  /*0560*/  BRA.U !UP0, `(.L_x_2) ;  /* 0x0000000508387547 */ /* 0x000fea000b800000 */
[----:B------:R-:W-:Y:S02]  /*0570*/  UISETP.GE.U32.AND UP0, UPT, UR6, 0x4, UPT ;  /* 0x000000040600788c */ /* 0x000fe4000bf06070 */
[----:B------:R-:W-:-:S04]  /*0580*/  ULOP3.LUT UR5, UR20, 0x3, URZ, 0xc0, !UPT ;  /* 0x0000000314057892 */ /* 0x000fc8000f8ec0ff */
[----:B------:R-:W-:-:S03]  /*0590*/  UISETP.NE.AND UP1, UPT, UR5, URZ, UPT ;  /* 0x000000ff0500728c */ /* 0x000fc6000bf25270 */
[----:B------:R-:W-:Y:S08]  /*05a0*/  BRA.U !UP0, `(.L_x_3) ;  /* 0x00000001087c7547 */ /* 0x000ff0000b800000 */
[----:B------:R-:W1:Y:S01]  /*05b0*/  LDC.64 R6, c[0x0][0x388] ;  /* 0x0000e200ff067b82 */ /* 0x000e620000000a00 */
[----:B------:R-:W2:Y:S01]  /*05c0*/  LDCU.64 UR6, c[0x0][0x380] ;  /* 0x00007000ff0677ac */ /* 0x000ea20008000a00 */
[----:B------:R-:W-:Y:S01]  /*05d0*/  IMAD.U32 R9, RZ, RZ, UR4 ;  /* 0x00000004ff097e24 */ /* 0x000fe2000f8e00ff */
[C---:B------:R-:W-:Y:S02]  /*05e0*/  IADD3 R3, PT, PT, R13.reuse, UR4, RZ ;  /* 0x000000040d037c10 */ /* 0x040fe4000fffe0ff */
[----:B------:R-:W-:Y:S01]  /*05f0*/  IADD3 R10, P0, PT, R13, UR4, RZ ;  /* 0x000000040d0a7c10 */ /* 0x000fe2000ff1e0ff */
[----:B------:R-:W-:Y:S01]  /*0600*/  IMAD R9, R9, UR20, R0 ;  /* 0x0000001409097c24 */ /* 0x000fe2000f8e0200 */
[----:B------:R-:W-:Y:S01]  /*0610*/  MOV R11, UR20 ;  /* 0x00000014000b7c02 */ /* 0x000fe20008000f00 */
[----:B------:R-:W3:Y:S01]  /*0620*/  LDC.64 R4, c[0x0][0x380] ;  /* 0x0000e000ff047b82 */ /* 0x000ee20000000a00 */
[----:B------:R-:W-:Y:S01]  /*0630*/  MOV R15, UR20 ;  /* 0x00000014000f7c02 */ /* 0x000fe20008000f00 */
[----:B-1----:R-:W-:Y:S01]  /*0640*/  IMAD.WIDE R6, R9, 0x4, R6 ;  /* 0x0000000409067825 */ /* 0x002fe200078e0206 */
[----:B------:R-:W-:-:S05]  /*0650*/  MOV R9, UR20 ;  /* 0x0000001400097c02 */ /* 0x000fca0008000f00 */
[----:B------:R-:W-:Y:S02]  /*0660*/  IMAD.WIDE R8, R9, 0x4, R6 ;  /* 0x0000000409087825 */ /* 0x000fe400078e0206 */
[----:B0-----:R-:W4:Y:S02]  /*0670*/  LDG.E R6, desc[UR18][R6.64] ;  /* 0x0000001206067981 */ /* 0x001f24000c1e1900 */
[----:B---3--:R-:W-:Y:S01]  /*0680*/  IMAD.WIDE.U32 R4, R3, 0x4, R4 ;  /* 0x0000000403047825 */ /* 0x008fe200078e0004 */
[----:B------:R-:W-:Y:S01]  /*0690*/  IADD3.X R3, PT, PT, RZ, RZ, RZ, P0, !PT ;  /* 0x000000ffff037210 */ /* 0x000fe200007fe4ff */
[----:B------:R-:W3:Y:S01]  /*06a0*/  LDG.E R17, desc[UR18][R8.64] ;  /* 0x0000001208117981 */ /* 0x000ee2000c1e1900 */
[----:B--2---:R-:W-:-:S03]  /*06b0*/  LEA R2, P0, R10, UR6, 0x2 ;  /* 0x000000060a027c11 */ /* 0x004fc6000f8010ff */
[----:B------:R-:W4:Y:S01]  /*06c0*/  LDG.E R5, desc[UR18][R4.64] ;  /* 0x0000001204057981 */ /* 0x000f22000c1e1900 */
[----:B------:R-:W-:Y:S01]  /*06d0*/  LEA.HI.X R3, R10, UR7, R3, 0x2, P0 ;  /* 0x000000070a037c11 */ /* 0x000fe200080f1403 */
[----:B------:R-:W-:-:S04]  /*06e0*/  IMAD.WIDE R10, R11, 0x4, R8 ;  /* 0x000000040b0a7825 */ /* 0x000fc800078e0208 */
[----:B------:R-:W3:Y:S01]  /*06f0*/  LDG.E R16, desc[UR18][R2.64+0x4] ;  /* 0x0000041202107981 */ /* 0x000ee2000c1e1900 */
[----:B------:R-:W-:-:S03]  /*0700*/  IMAD.WIDE R14, R15, 0x4, R10 ;  /* 0x000000040f0e7825 */ /* 0x000fc600078e020a */
[----:B------:R-:W2:Y:S04]  /*0710*/  LDG.E R19, desc[UR18][R10.64] ;  /* 0x000000120a137981 */ /* 0x000ea8000c1e1900 */
[----:B------:R-:W2:Y:S04]  /*0720*/  LDG.E R18, desc[UR18][R2.64+0x8] ;  /* 0x0000081202127981 */ /* 0x000ea8000c1e1900 */
[----:B------:R-:W5:Y:S04]  /*0730*/  LDG.E R20, desc[UR18][R2.64+0xc] ;  /* 0x00000c1202147981 */ /* 0x000f68000c1e1900 */
[----:B------:R-:W5:Y:S01]  /*0740*/  LDG.E R14, desc[UR18][R14.64] ;  /* 0x000000120e0e7981 */ /* 0x000f62000c1e1900 */
[----:B------:R-:W-:Y:S01]  /*0750*/  UIADD3 UR4, UPT, UPT, UR4, 0x4, URZ ;  /* 0x0000000404047890 */ /* 0x000fe2000fffe0ff */
[----:B----4-:R-:W-:-:S04]  /*0760*/  FFMA R5, R5, R6, R12 ;  /* 0x0000000605057223 */ /* 0x010fc8000000000c */
[----:B---3--:R-:W-:-:S04]  /*0770*/  FFMA R5, R16, R17, R5 ;  /* 0x0000001110057223 */ /* 0x008fc80000000005 */
[----:B--2---:R-:W-:-:S04]  /*0780*/  FFMA R5, R18, R19, R5 ;  /* 0x0000001312057223 */ /* 0x004fc80000000005 */
[----:B-----5:R-:W-:-:S07]  /*0790*/  FFMA R12, R20, R14, R5 ;  /* 0x0000000e140c7223 */ /* 0x020fce0000000005 */
.L_x_3:
[----:B------:R-:W-:Y:S05]  /*07a0*/  BRA.U !UP1, `(.L_x_2) ;  /* 0x0000000109a87547 */ /* 0x000fea000b800000 */
[----:B------:R-:W-:Y:S01]  /*07b0*/  UISETP.NE.AND UP0, UPT, UR5, 0x1, UPT ;  /* 0x000000010500788c */ /* 0x000fe2000bf05270 */
[----:B------:R-:W-:Y:S01]  /*07c0*/  MOV R7, UR4 ;  /* 0x0000000400077c02 */ /* 0x000fe20008000f00 */
[----:B------:R-:W-:Y:S02]  /*07d0*/  ULOP3.LUT UR5, UR20, 0x1, URZ, 0xc0, !UPT ;  /* 0x0000000114057892 */ /* 0x000fe4000f8ec0ff */
[----:B------:R-:W-:Y:S02]  /*07e0*/  MOV R15, UR20 ;  /* 0x00000014000f7c02 */ /* 0x000fe40008000f00 */
[----:B------:R-:W-:Y:S01]  /*07f0*/  UISETP.NE.U32.AND UP1, UPT, UR5, 0x1, UPT ;  /* 0x000000010500788c */ /* 0x000fe2000bf25070 */
[----:B------:R-:W-:-:S04]  /*0800*/  PLOP3.LUT P1, PT, PT, PT, UP0, 0x80, 0x8 ;  /* 0x000000000008781c */ /* 0x000fc80003f2f008 */
[----:B------:R-:W1:Y:S01]  /*0810*/  @UP0 LDCU.128 UR8, c[0x0][0x380] ;  /* 0x00007000ff0807ac */ /* 0x000e620008000c00 */
[----:B------:R-:W-:Y:S01]  /*0820*/  PLOP3.LUT P0, PT, PT, PT, UP1, 0x80, 0x8 ;  /* 0x000000000008781c */ /* 0x000fe20003f0f018 */
[----:B------:R-:W2:Y:S04]  /*0830*/  @UP0 LDCU.64 UR6, c[0x0][0x380] ;  /* 0x00007000ff0607ac */ /* 0x000ea80008000a00 */
[----:B------:R-:W3:Y:S03]  /*0840*/  @!UP1 LDCU.128 UR12, c[0x0][0x380] ;  /* 0x00007000ff0c97ac */ /* 0x000ee60008000c00 */
[C---:B------:R-:W-:Y:S02]  /*0850*/  @P1 IADD3 R3, PT, PT, R13.reuse, UR4, RZ ;  /* 0x000000040d031c10 */ /* 0x040fe4000fffe0ff */
[----:B------:R-:W-:Y:S01]  /*0860*/  @P1 IADD3 R6, P2, PT, R13, UR4, RZ ;  /* 0x000000040d061c10 */ /* 0x000fe2000ff5e0ff */
[----:B------:R-:W-:Y:S01]  /*0870*/  @UP0 UIADD3 UR4, UPT, UPT, UR4, 0x2, URZ ;  /* 0x0000000204040890 */ /* 0x000fe2000fffe0ff */
[----:B-1----:R-:W-:Y:S01]  /*0880*/  MOV R11, UR9 ;  /* 0x00000009000b7c02 */ /* 0x002fe20008000f00 */
[----:B------:R-:W-:Y:S01]  /*0890*/  IMAD.U32 R10, RZ, RZ, UR8 ;  /* 0x00000008ff0a7e24 */ /* 0x000fe2000f8e00ff */
[----:B------:R-:W-:-:S02]  /*08a0*/  MOV R4, UR10 ;  /* 0x0000000a00047c02 */ /* 0x000fc40008000f00 */
[----:B------:R-:W-:Y:S01]  /*08b0*/  MOV R5, UR11 ;  /* 0x0000000b00057c02 */ /* 0x000fe20008000f00 */
[----:B------:R-:W-:-:S04]  /*08c0*/  @P1 IMAD.WIDE.U32 R10, R3, 0x4, R10 ;  /* 0x00000004030a1825 */ /* 0x000fc800078e000a */
[----:B------:R-:W-:Y:S01]  /*08d0*/  @P1 IMAD R3, R7, UR20, R0 ;  /* 0x0000001407031c24 */ /* 0x000fe2000f8e0200 */
[----:B------:R-:W-:Y:S01]  /*08e0*/  @P1 IADD3.X R7, PT, PT, RZ, RZ, RZ, P2, !PT ;  /* 0x000000ffff071210 */ /* 0x000fe200017fe4ff */
[----:B------:R-:W-:Y:S01]  /*08f0*/  IMAD.U32 R19, RZ, RZ, UR4 ;  /* 0x00000004ff137e24 */ /* 0x000fe2000f8e00ff */
[C---:B--2---:R-:W-:Y:S01]  /*0900*/  @P1 LEA R2, P2, R6.reuse, UR6, 0x2 ;  /* 0x0000000606021c11 */ /* 0x044fe2000f8410ff */
[----:B------:R-:W-:Y:S01]  /*0910*/  @P1 IMAD.WIDE R4, R3, 0x4, R4 ;  /* 0x0000000403041825 */ /* 0x000fe200078e0204 */
[----:B------:R-:W-:Y:S01]  /*0920*/  @!P0 IADD3 R17, PT, PT, R13, UR4, RZ ;  /* 0x000000040d118c10 */ /* 0x000fe2000fffe0ff */
[----:B0-----:R-:W2:Y:S01]  /*0930*/  @P1 LDG.E R11, desc[UR18][R10.64] ;  /* 0x000000120a0b1981 */ /* 0x001ea2000c1e1900 */
[----:B------:R-:W-:Y:S01]  /*0940*/  @P1 LEA.HI.X R3, R6, UR7, R7, 0x2, P2 ;  /* 0x0000000706031c11 */ /* 0x000fe200090f1407 */
[----:B------:R-:W-:Y:S01]  /*0950*/  @!P0 IMAD R19, R19, UR20, R0 ;  /* 0x0000001413138c24 */ /* 0x000fe2000f8e0200 */
[----:B---3--:R-:W-:Y:S01]  /*0960*/  MOV R6, UR12 ;  /* 0x0000000c00067c02 */ /* 0x008fe20008000f00 */
[----:B------:R-:W-:Y:S01]  /*0970*/  @P1 IMAD.WIDE R14, R15, 0x4, R4 ;  /* 0x000000040f0e1825 */ /* 0x000fe200078e0204 */
[----:B------:R-:W-:Y:S01]  /*0980*/  MOV R7, UR13 ;  /* 0x0000000d00077c02 */ /* 0x000fe20008000f00 */
[----:B------:R-:W2:Y:S01]  /*0990*/  @P1 LDG.E R4, desc[UR18][R4.64] ;  /* 0x0000001204041981 */ /* 0x000ea2000c1e1900 */
[----:B------:R-:W-:-:S02]  /*09a0*/  MOV R8, UR14 ;  /* 0x0000000e00087c02 */ /* 0x000fc40008000f00 */
[----:B------:R-:W-:Y:S01]  /*09b0*/  MOV R9, UR15 ;  /* 0x0000000f00097c02 */ /* 0x000fe20008000f00 */
[----:B------:R-:W-:Y:S01]  /*09c0*/  @!P0 IMAD.WIDE.U32 R6, R17, 0x4, R6 ;  /* 0x0000000411068825 */ /* 0x000fe200078e0006 */
[----:B------:R-:W3:Y:S03]  /*09d0*/  @P1 LDG.E R14, desc[UR18][R14.64] ;  /* 0x000000120e0e1981 */ /* 0x000ee6000c1e1900 */
[----:B------:R-:W-:Y:S01]  /*09e0*/  @!P0 IMAD.WIDE R8, R19, 0x4, R8 ;  /* 0x0000000413088825 */ /* 0x000fe200078e0208 */
[----:B------:R-:W3:Y:S04]  /*09f0*/  @P1 LDG.E R2, desc[UR18][R2.64+0x4] ;  /* 0x0000041202021981 */ /* 0x000ee8000c1e1900 */
[----:B------:R-:W4:Y:S04]  /*0a00*/  @!P0 LDG.E R7, desc[UR18][R6.64] ;  /* 0x0000001206078981 */ /* 0x000f28000c1e1900 */
[----:B------:R-:W4:Y:S01]  /*0a10*/  @!P0 LDG.E R8, desc[UR18][R8.64] ;  /* 0x0000001208088981 */ /* 0x000f22000c1e1900 */
[----:B--2---:R-:W-:-:S04]  /*0a20*/  @P1 FFMA R11, R11, R4, R12 ;  /* 0x000000040b0b1223 */ /* 0x004fc8000000000c */
[----:B---3--:R-:W-:-:S04]  /*0a30*/  @P1 FFMA R12, R2, R14, R11 ;  /* 0x0000000e020c1223 */ /* 0x008fc8000000000b */
[----:B----4-:R-:W-:-:S07]  /*0a40*/  @!P0 FFMA R12, R7, R8, R12 ;  /* 0x00000008070c8223 */ /* 0x010fce000000000c */
.L_x_2:
[----:B------:R-:W1:Y:S01]  /*0a50*/  LDC.64 R2, c[0x0][0x390] ;  /* 0x0000e400ff027b82 */ /* 0x000e620000000a00 */
[----:B------:R-:W-:-:S05]  /*0a60*/  IADD3 R13, PT, PT, R0, R13, RZ ;  /* 0x0000000d000d7210 */ /* 0x000fca0007ffe0ff */
[----:B-1----:R-:W-:-:S05]  /*0a70*/  IMAD.WIDE R2, R13, 0x4, R2 ;  /* 0x000000040d027825 */ /* 0x002fca00078e0202 */
[----:B0-----:R-:W-:Y:S01]  /*0a80*/  STG.E desc[UR18][R2.64], R12 ;  /* 0x0000000c02007986 */ /* 0x001fe2000c101912 */
[----:B------:R-:W-:Y:S05]  /*0a90*/  EXIT ;  /* 0x000000000000794d */ /* 0x000fea0003800000 */
.L_x_4:
[----:B------:R-:W-:-:S00]  /*0aa0*/  BRA `(.L_x_4) ;  /* 0xfffffffc00fc7947 */ /* 0x000fc0000383ffff */
[----:B------:R-:W-:-:S00]  /*0ab0*/  NOP ;  /* 0x0000000000007918 */ /* 0x000fc00000000000 */
        /* <DEDUP_REMOVED lines=12> */
.L_x_5:


//--------------------- .nv.shared.reserved.0     --------------------------
	.section	.nv.shared.reserved.0,"aw",@nobits
	.weak		__nv_reservedSMEM_offset_0_alias
	.size		__nv_reservedSMEM_offset_0_alias, 0, 64
	.other		__nv_reservedSMEM_offset_0_alias,@"STO_CUDA_RESERVED_SHARED STV_DEFAULT"
__nv_reservedSMEM_offset_0_alias:
	.zero		0
	.zero		64


//--------------------- .nv.constant0._Z6matmulPKfS0_Pfi --------------------------
	.section	.nv.constant0._Z6matmulPKfS0_Pfi,"a",@progbits
	.sectionflags	@""
	.align	4
.nv.constant0._Z6matmulPKfS0_Pfi:
	.zero		924


//--------------------- SYMBOLS --------------------------

	.type		.nv.reservedSmem.offset0,@object
	.size		.nv.reservedSmem.offset0,0x4
